//
// Generated by NVIDIA NVVM Compiler
//
// Compiler Build ID: CL-36424714
// Cuda compilation tools, release 13.0, V13.0.88
// Based on NVVM 20.0.0
//

.version 9.0
.target sm_100
.address_size 64

	// .globl	_Z13conv2D_kernelPfS_S_iiii

.visible .entry _Z13conv2D_kernelPfS_S_iiii(
	.param .u64 .ptr .align 1 _Z13conv2D_kernelPfS_S_iiii_param_0,
	.param .u64 .ptr .align 1 _Z13conv2D_kernelPfS_S_iiii_param_1,
	.param .u64 .ptr .align 1 _Z13conv2D_kernelPfS_S_iiii_param_2,
	.param .u32 _Z13conv2D_kernelPfS_S_iiii_param_3,
	.param .u32 _Z13conv2D_kernelPfS_S_iiii_param_4,
	.param .u32 _Z13conv2D_kernelPfS_S_iiii_param_5,
	.param .u32 _Z13conv2D_kernelPfS_S_iiii_param_6
)
{
	.reg .pred 	%p<26>;
	.reg .b32 	%r<118>;
	.reg .b32 	%f<116>;
	.reg .b64 	%rd<69>;

	ld.param.u64 	%rd8, [_Z13conv2D_kernelPfS_S_iiii_param_0];
	ld.param.u64 	%rd10, [_Z13conv2D_kernelPfS_S_iiii_param_1];
	ld.param.u64 	%rd9, [_Z13conv2D_kernelPfS_S_iiii_param_2];
	ld.param.u32 	%r41, [_Z13conv2D_kernelPfS_S_iiii_param_3];
	ld.param.u32 	%r38, [_Z13conv2D_kernelPfS_S_iiii_param_4];
	ld.param.u32 	%r39, [_Z13conv2D_kernelPfS_S_iiii_param_5];
	ld.param.u32 	%r40, [_Z13conv2D_kernelPfS_S_iiii_param_6];
	cvta.to.global.u64 	%rd1, %rd9;
	cvta.to.global.u64 	%rd2, %rd8;
	cvta.to.global.u64 	%rd3, %rd10;
	mov.u32 	%r42, %ctaid.x;
	mov.u32 	%r43, %ntid.x;
	mov.u32 	%r44, %tid.x;
	mad.lo.s32 	%r1, %r42, %r43, %r44;
	mov.u32 	%r45, %ctaid.y;
	mov.u32 	%r46, %ntid.y;
	mov.u32 	%r47, %tid.y;
	mad.lo.s32 	%r48, %r45, %r46, %r47;
	sub.s32 	%r3, %r41, %r39;
	setp.gt.s32 	%p1, %r1, %r3;
	sub.s32 	%r49, %r38, %r39;
	setp.gt.s32 	%p2, %r48, %r49;
	or.pred  	%p3, %p1, %p2;
	setp.lt.s32 	%p4, %r40, 1;
	or.pred  	%p5, %p3, %p4;
	@%p5 bra 	$L__BB0_30;
	setp.lt.s32 	%p6, %r39, 1;
	add.s32 	%r5, %r3, 1;
	add.s32 	%r6, %r49, 1;
	@%p6 bra 	$L__BB0_19;
	and.b32  	%r7, %r39, 15;
	and.b32  	%r8, %r39, 7;
	and.b32  	%r9, %r39, 2147483632;
	add.s64 	%rd4, %rd2, 32;
	add.s64 	%rd5, %rd1, 32;
	mov.b32 	%r106, 0;
$L__BB0_3:
	mov.f32 	%f115, 0f00000000;
	mov.b32 	%r107, 0;
$L__BB0_4:
	setp.lt.u32 	%p15, %r39, 16;
	add.s32 	%r90, %r107, %r1;
	mad.lo.s32 	%r12, %r90, %r38, %r48;
	mad.lo.s32 	%r91, %r106, %r39, %r107;
	mul.lo.s32 	%r13, %r91, %r39;
	mov.b32 	%r112, 0;
	@%p15 bra 	$L__BB0_7;
	and.b32  	%r92, %r39, 2147483632;
	neg.s32 	%r110, %r92;
	mov.u32 	%r108, %r13;
	mov.u32 	%r109, %r12;
$L__BB0_6:
	.pragma "nounroll";
	mul.wide.s32 	%rd41, %r109, 4;
	add.s64 	%rd42, %rd4, %rd41;
	mul.wide.s32 	%rd43, %r108, 4;
	add.s64 	%rd44, %rd5, %rd43;
	ld.global.f32 	%f18, [%rd42+-32];
	ld.global.f32 	%f19, [%rd44+-32];
	fma.rn.f32 	%f20, %f18, %f19, %f115;
	ld.global.f32 	%f21, [%rd42+-28];
	ld.global.f32 	%f22, [%rd44+-28];
	fma.rn.f32 	%f23, %f21, %f22, %f20;
	ld.global.f32 	%f24, [%rd42+-24];
	ld.global.f32 	%f25, [%rd44+-24];
	fma.rn.f32 	%f26, %f24, %f25, %f23;
	ld.global.f32 	%f27, [%rd42+-20];
	ld.global.f32 	%f28, [%rd44+-20];
	fma.rn.f32 	%f29, %f27, %f28, %f26;
	ld.global.f32 	%f30, [%rd42+-16];
	ld.global.f32 	%f31, [%rd44+-16];
	fma.rn.f32 	%f32, %f30, %f31, %f29;
	ld.global.f32 	%f33, [%rd42+-12];
	ld.global.f32 	%f34, [%rd44+-12];
	fma.rn.f32 	%f35, %f33, %f34, %f32;
	ld.global.f32 	%f36, [%rd42+-8];
	ld.global.f32 	%f37, [%rd44+-8];
	fma.rn.f32 	%f38, %f36, %f37, %f35;
	ld.global.f32 	%f39, [%rd42+-4];
	ld.global.f32 	%f40, [%rd44+-4];
	fma.rn.f32 	%f41, %f39, %f40, %f38;
	ld.global.f32 	%f42, [%rd42];
	ld.global.f32 	%f43, [%rd44];
	fma.rn.f32 	%f44, %f42, %f43, %f41;
	ld.global.f32 	%f45, [%rd42+4];
	ld.global.f32 	%f46, [%rd44+4];
	fma.rn.f32 	%f47, %f45, %f46, %f44;
	ld.global.f32 	%f48, [%rd42+8];
	ld.global.f32 	%f49, [%rd44+8];
	fma.rn.f32 	%f50, %f48, %f49, %f47;
	ld.global.f32 	%f51, [%rd42+12];
	ld.global.f32 	%f52, [%rd44+12];
	fma.rn.f32 	%f53, %f51, %f52, %f50;
	ld.global.f32 	%f54, [%rd42+16];
	ld.global.f32 	%f55, [%rd44+16];
	fma.rn.f32 	%f56, %f54, %f55, %f53;
	ld.global.f32 	%f57, [%rd42+20];
	ld.global.f32 	%f58, [%rd44+20];
	fma.rn.f32 	%f59, %f57, %f58, %f56;
	ld.global.f32 	%f60, [%rd42+24];
	ld.global.f32 	%f61, [%rd44+24];
	fma.rn.f32 	%f62, %f60, %f61, %f59;
	ld.global.f32 	%f63, [%rd42+28];
	ld.global.f32 	%f64, [%rd44+28];
	fma.rn.f32 	%f115, %f63, %f64, %f62;
	add.s32 	%r110, %r110, 16;
	add.s32 	%r109, %r109, 16;
	add.s32 	%r108, %r108, 16;
	setp.ne.s32 	%p16, %r110, 0;
	mov.u32 	%r112, %r9;
	@%p16 bra 	$L__BB0_6;
$L__BB0_7:
	setp.eq.s32 	%p17, %r7, 0;
	@%p17 bra 	$L__BB0_17;
	add.s32 	%r93, %r7, -1;
	setp.lt.u32 	%p18, %r93, 7;
	@%p18 bra 	$L__BB0_10;
	ld.param.u64 	%rd66, [_Z13conv2D_kernelPfS_S_iiii_param_2];
	ld.param.u64 	%rd63, [_Z13conv2D_kernelPfS_S_iiii_param_0];
	add.s32 	%r94, %r12, %r112;
	cvta.to.global.u64 	%rd45, %rd63;
	mul.wide.s32 	%rd46, %r94, 4;
	add.s64 	%rd47, %rd45, %rd46;
	ld.global.f32 	%f66, [%rd47];
	add.s32 	%r95, %r112, %r13;
	cvta.to.global.u64 	%rd48, %rd66;
	mul.wide.s32 	%rd49, %r95, 4;
	add.s64 	%rd50, %rd48, %rd49;
	ld.global.f32 	%f67, [%rd50];
	fma.rn.f32 	%f68, %f66, %f67, %f115;
	ld.global.f32 	%f69, [%rd47+4];
	ld.global.f32 	%f70, [%rd50+4];
	fma.rn.f32 	%f71, %f69, %f70, %f68;
	ld.global.f32 	%f72, [%rd47+8];
	ld.global.f32 	%f73, [%rd50+8];
	fma.rn.f32 	%f74, %f72, %f73, %f71;
	ld.global.f32 	%f75, [%rd47+12];
	ld.global.f32 	%f76, [%rd50+12];
	fma.rn.f32 	%f77, %f75, %f76, %f74;
	ld.global.f32 	%f78, [%rd47+16];
	ld.global.f32 	%f79, [%rd50+16];
	fma.rn.f32 	%f80, %f78, %f79, %f77;
	ld.global.f32 	%f81, [%rd47+20];
	ld.global.f32 	%f82, [%rd50+20];
	fma.rn.f32 	%f83, %f81, %f82, %f80;
	ld.global.f32 	%f84, [%rd47+24];
	ld.global.f32 	%f85, [%rd50+24];
	fma.rn.f32 	%f86, %f84, %f85, %f83;
	ld.global.f32 	%f87, [%rd47+28];
	ld.global.f32 	%f88, [%rd50+28];
	fma.rn.f32 	%f115, %f87, %f88, %f86;
	add.s32 	%r112, %r112, 8;
$L__BB0_10:
	setp.eq.s32 	%p19, %r8, 0;
	@%p19 bra 	$L__BB0_17;
	add.s32 	%r96, %r8, -1;
	setp.lt.u32 	%p20, %r96, 3;
	@%p20 bra 	$L__BB0_13;
	ld.param.u64 	%rd67, [_Z13conv2D_kernelPfS_S_iiii_param_2];
	ld.param.u64 	%rd64, [_Z13conv2D_kernelPfS_S_iiii_param_0];
	add.s32 	%r97, %r12, %r112;
	cvta.to.global.u64 	%rd51, %rd64;
	mul.wide.s32 	%rd52, %r97, 4;
	add.s64 	%rd53, %rd51, %rd52;
	ld.global.f32 	%f90, [%rd53];
	add.s32 	%r98, %r112, %r13;
	cvta.to.global.u64 	%rd54, %rd67;
	mul.wide.s32 	%rd55, %r98, 4;
	add.s64 	%rd56, %rd54, %rd55;
	ld.global.f32 	%f91, [%rd56];
	fma.rn.f32 	%f92, %f90, %f91, %f115;
	ld.global.f32 	%f93, [%rd53+4];
	ld.global.f32 	%f94, [%rd56+4];
	fma.rn.f32 	%f95, %f93, %f94, %f92;
	ld.global.f32 	%f96, [%rd53+8];
	ld.global.f32 	%f97, [%rd56+8];
	fma.rn.f32 	%f98, %f96, %f97, %f95;
	ld.global.f32 	%f99, [%rd53+12];
	ld.global.f32 	%f100, [%rd56+12];
	fma.rn.f32 	%f115, %f99, %f100, %f98;
	add.s32 	%r112, %r112, 4;
$L__BB0_13:
	and.b32  	%r99, %r39, 3;
	setp.eq.s32 	%p21, %r99, 0;
	@%p21 bra 	$L__BB0_17;
	ld.param.u64 	%rd68, [_Z13conv2D_kernelPfS_S_iiii_param_2];
	ld.param.u64 	%rd65, [_Z13conv2D_kernelPfS_S_iiii_param_0];
	setp.eq.s32 	%p22, %r99, 1;
	add.s32 	%r101, %r12, %r112;
	cvta.to.global.u64 	%rd57, %rd65;
	mul.wide.s32 	%rd58, %r101, 4;
	add.s64 	%rd6, %rd57, %rd58;
	ld.global.f32 	%f101, [%rd6];
	add.s32 	%r102, %r112, %r13;
	cvta.to.global.u64 	%rd59, %rd68;
	mul.wide.s32 	%rd60, %r102, 4;
	add.s64 	%rd7, %rd59, %rd60;
	ld.global.f32 	%f102, [%rd7];
	fma.rn.f32 	%f115, %f101, %f102, %f115;
	@%p22 bra 	$L__BB0_17;
	setp.eq.s32 	%p23, %r99, 2;
	ld.global.f32 	%f103, [%rd6+4];
	ld.global.f32 	%f104, [%rd7+4];
	fma.rn.f32 	%f115, %f103, %f104, %f115;
	@%p23 bra 	$L__BB0_17;
	ld.global.f32 	%f105, [%rd6+8];
	ld.global.f32 	%f106, [%rd7+8];
	fma.rn.f32 	%f115, %f105, %f106, %f115;
$L__BB0_17:
	add.s32 	%r107, %r107, 1;
	setp.ne.s32 	%p24, %r107, %r39;
	@%p24 bra 	$L__BB0_4;
	mad.lo.s32 	%r104, %r106, %r5, %r1;
	mad.lo.s32 	%r105, %r104, %r6, %r48;
	mul.wide.s32 	%rd61, %r105, 4;
	add.s64 	%rd62, %rd3, %rd61;
	st.global.f32 	[%rd62], %f115;
	add.s32 	%r106, %r106, 1;
	setp.eq.s32 	%p25, %r106, %r40;
	@%p25 bra 	$L__BB0_30;
	bra.uni 	$L__BB0_3;
$L__BB0_19:
	and.b32  	%r28, %r40, 7;
	setp.lt.u32 	%p7, %r40, 8;
	mov.b32 	%r116, 0;
	@%p7 bra 	$L__BB0_22;
	and.b32  	%r116, %r40, 2147483640;
	mov.b32 	%r114, 0;
$L__BB0_21:
	.pragma "nounroll";
	mad.lo.s32 	%r52, %r114, %r5, %r1;
	mad.lo.s32 	%r53, %r52, %r6, %r48;
	mul.wide.s32 	%rd11, %r53, 4;
	add.s64 	%rd12, %rd3, %rd11;
	mov.b32 	%r54, 0;
	st.global.u32 	[%rd12], %r54;
	add.s32 	%r55, %r52, %r5;
	mad.lo.s32 	%r56, %r55, %r6, %r48;
	mul.wide.s32 	%rd13, %r56, 4;
	add.s64 	%rd14, %rd3, %rd13;
	st.global.u32 	[%rd14], %r54;
	add.s32 	%r57, %r55, %r5;
	mad.lo.s32 	%r58, %r57, %r6, %r48;
	mul.wide.s32 	%rd15, %r58, 4;
	add.s64 	%rd16, %rd3, %rd15;
	st.global.u32 	[%rd16], %r54;
	add.s32 	%r59, %r57, %r5;
	mad.lo.s32 	%r60, %r59, %r6, %r48;
	mul.wide.s32 	%rd17, %r60, 4;
	add.s64 	%rd18, %rd3, %rd17;
	st.global.u32 	[%rd18], %r54;
	add.s32 	%r61, %r59, %r5;
	mad.lo.s32 	%r62, %r61, %r6, %r48;
	mul.wide.s32 	%rd19, %r62, 4;
	add.s64 	%rd20, %rd3, %rd19;
	st.global.u32 	[%rd20], %r54;
	add.s32 	%r63, %r61, %r5;
	mad.lo.s32 	%r64, %r63, %r6, %r48;
	mul.wide.s32 	%rd21, %r64, 4;
	add.s64 	%rd22, %rd3, %rd21;
	st.global.u32 	[%rd22], %r54;
	add.s32 	%r65, %r63, %r5;
	mad.lo.s32 	%r66, %r65, %r6, %r48;
	mul.wide.s32 	%rd23, %r66, 4;
	add.s64 	%rd24, %rd3, %rd23;
	st.global.u32 	[%rd24], %r54;
	add.s32 	%r67, %r65, %r5;
	mad.lo.s32 	%r68, %r67, %r6, %r48;
	mul.wide.s32 	%rd25, %r68, 4;
	add.s64 	%rd26, %rd3, %rd25;
	st.global.u32 	[%rd26], %r54;
	add.s32 	%r114, %r114, 8;
	setp.ne.s32 	%p8, %r114, %r116;
	@%p8 bra 	$L__BB0_21;
$L__BB0_22:
	setp.eq.s32 	%p9, %r28, 0;
	@%p9 bra 	$L__BB0_30;
	and.b32  	%r33, %r40, 3;
	setp.lt.u32 	%p10, %r28, 4;
	@%p10 bra 	$L__BB0_25;
	mad.lo.s32 	%r69, %r116, %r5, %r1;
	mad.lo.s32 	%r70, %r69, %r6, %r48;
	mul.wide.s32 	%rd27, %r70, 4;
	add.s64 	%rd28, %rd3, %rd27;
	mov.b32 	%r71, 0;
	st.global.u32 	[%rd28], %r71;
	add.s32 	%r72, %r69, %r5;
	mad.lo.s32 	%r73, %r72, %r6, %r48;
	mul.wide.s32 	%rd29, %r73, 4;
	add.s64 	%rd30, %rd3, %rd29;
	st.global.u32 	[%rd30], %r71;
	add.s32 	%r74, %r72, %r5;
	mad.lo.s32 	%r75, %r74, %r6, %r48;
	mul.wide.s32 	%rd31, %r75, 4;
	add.s64 	%rd32, %rd3, %rd31;
	st.global.u32 	[%rd32], %r71;
	add.s32 	%r76, %r74, %r5;
	mad.lo.s32 	%r77, %r76, %r6, %r48;
	mul.wide.s32 	%rd33, %r77, 4;
	add.s64 	%rd34, %rd3, %rd33;
	st.global.u32 	[%rd34], %r71;
	add.s32 	%r116, %r116, 4;
$L__BB0_25:
	setp.eq.s32 	%p11, %r33, 0;
	@%p11 bra 	$L__BB0_30;
	setp.eq.s32 	%p12, %r33, 1;
	@%p12 bra 	$L__BB0_28;
	mad.lo.s32 	%r78, %r116, %r5, %r1;
	mad.lo.s32 	%r79, %r78, %r6, %r48;
	mul.wide.s32 	%rd35, %r79, 4;
	add.s64 	%rd36, %rd3, %rd35;
	mov.b32 	%r80, 0;
	st.global.u32 	[%rd36], %r80;
	add.s32 	%r81, %r78, %r5;
	mad.lo.s32 	%r82, %r81, %r6, %r48;
	mul.wide.s32 	%rd37, %r82, 4;
	add.s64 	%rd38, %rd3, %rd37;
	st.global.u32 	[%rd38], %r80;
	add.s32 	%r116, %r116, 2;
$L__BB0_28:
	and.b32  	%r83, %r40, 1;
	setp.eq.b32 	%p13, %r83, 1;
	not.pred 	%p14, %p13;
	@%p14 bra 	$L__BB0_30;
	mad.lo.s32 	%r84, %r116, %r5, %r1;
	mad.lo.s32 	%r85, %r84, %r6, %r48;
	mul.wide.s32 	%rd39, %r85, 4;
	add.s64 	%rd40, %rd3, %rd39;
	mov.b32 	%r86, 0;
	st.global.u32 	[%rd40], %r86;
$L__BB0_30:
	ret;

}


// ===== COMPILED SASS (sm_100) =====

	.target	sm_100

	.elftype	@"ET_EXEC"


//--------------------- .note.nv.tkinfo           --------------------------
	.section	.note.nv.tkinfo,"",@"SHT_NOTE"
	.sectionflags	@"SHF_NOTE_NV_TKINFO"
	.tkinfo
        /*0018*/ 	.word	0x00000002
        /*0030*/ 	.string	""
        /*0030*/ 	.string	"ptxas"
        /*0030*/ 	.string	"Cuda compilation tools, release 13.0, V13.0.88"
        /*0030*/ 	.string	"Build cuda_13.0.r13.0/compiler.36424714_0"
        /*0030*/ 	.string	"-arch sm_100 -m 64 "



//--------------------- .note.nv.cuinfo           --------------------------
	.section	.note.nv.cuinfo,"",@"SHT_NOTE"
	.sectionflags	@"SHF_NOTE_NV_CUINFO"
        /*0018*/ 	.short	0x0002
        /*001a*/ 	.short	0x0064
        /*001c*/ 	.short	0x0082
	.zero		2


//--------------------- .nv.info                  --------------------------
	.section	.nv.info,"",@"SHT_CUDA_INFO"
	.align	4


	//----- nvinfo : EIATTR_REGCOUNT
	.align		4
        /*0000*/ 	.byte	0x04, 0x2f
        /*0002*/ 	.short	(.L_1 - .L_0)
	.align		4
.L_0:
        /*0004*/ 	.word	index@(_Z13conv2D_kernelPfS_S_iiii)
        /*0008*/ 	.word	0x00000020


	//----- nvinfo : EIATTR_FRAME_SIZE
	.align		4
.L_1:
        /*000c*/ 	.byte	0x04, 0x11
        /*000e*/ 	.short	(.L_3 - .L_2)
	.align		4
.L_2:
        /*0010*/ 	.word	index@(_Z13conv2D_kernelPfS_S_iiii)
        /*0014*/ 	.word	0x00000000


	//----- nvinfo : EIATTR_MIN_STACK_SIZE
	.align		4
.L_3:
        /*0018*/ 	.byte	0x04, 0x12
        /*001a*/ 	.short	(.L_5 - .L_4)
	.align		4
.L_4:
        /*001c*/ 	.word	index@(_Z13conv2D_kernelPfS_S_iiii)
        /*0020*/ 	.word	0x00000000
.L_5:


//--------------------- .nv.compat                --------------------------
	.section	.nv.compat,"",@"SHT_CUDA_COMPAT_INFO"
	.align	4
        /*0000*/ 	.byte	0x02, 0x09, 0x00, 0x00, 0x02, 0x02, 0x01, 0x00, 0x02, 0x05, 0x05, 0x00, 0x03, 0x07, 0x01, 0x01
        /*0010*/ 	.byte	0x02, 0x03, 0x00, 0x00, 0x02, 0x06, 0x01, 0x00, 0x04, 0x0b, 0x08, 0x00, 0x09, 0x00, 0x00, 0x00
        /*0020*/ 	.byte	0x00, 0x00, 0x00, 0x00


//--------------------- .nv.info._Z13conv2D_kernelPfS_S_iiii --------------------------
	.section	.nv.info._Z13conv2D_kernelPfS_S_iiii,"",@"SHT_CUDA_INFO"
	.sectionflags	@""
	.align	4


	//----- nvinfo : EIATTR_CUDA_API_VERSION
	.align		4
        /*0000*/ 	.byte	0x04, 0x37
        /*0002*/ 	.short	(.L_7 - .L_6)
.L_6:
        /*0004*/ 	.word	0x00000082


	//----- nvinfo : EIATTR_KPARAM_INFO
	.align		4
.L_7:
        /*0008*/ 	.byte	0x04, 0x17
        /*000a*/ 	.short	(.L_9 - .L_8)
.L_8:
        /*000c*/ 	.word	0x00000000
        /*0010*/ 	.short	0x0006
        /*0012*/ 	.short	0x0024
        /*0014*/ 	.byte	0x00, 0xf0, 0x11, 0x00


	//----- nvinfo : EIATTR_KPARAM_INFO
	.align		4
.L_9:
        /*0018*/ 	.byte	0x04, 0x17
        /*001a*/ 	.short	(.L_11 - .L_10)
.L_10:
        /*001c*/ 	.word	0x00000000
        /*0020*/ 	.short	0x0005
        /*0022*/ 	.short	0x0020
        /*0024*/ 	.byte	0x00, 0xf0, 0x11, 0x00


	//----- nvinfo : EIATTR_KPARAM_INFO
	.align		4
.L_11:
        /*0028*/ 	.byte	0x04, 0x17
        /*002a*/ 	.short	(.L_13 - .L_12)
.L_12:
        /*002c*/ 	.word	0x00000000
        /*0030*/ 	.short	0x0004
        /*0032*/ 	.short	0x001c
        /*0034*/ 	.byte	0x00, 0xf0, 0x11, 0x00


	//----- nvinfo : EIATTR_KPARAM_INFO
	.align		4
.L_13:
        /*0038*/ 	.byte	0x04, 0x17
        /*003a*/ 	.short	(.L_15 - .L_14)
.L_14:
        /*003c*/ 	.word	0x00000000
        /*0040*/ 	.short	0x0003
        /*0042*/ 	.short	0x0018
        /*0044*/ 	.byte	0x00, 0xf0, 0x11, 0x00


	//----- nvinfo : EIATTR_KPARAM_INFO
	.align		4
.L_15:
        /*0048*/ 	.byte	0x04, 0x17
        /*004a*/ 	.short	(.L_17 - .L_16)
.L_16:
        /*004c*/ 	.word	0x00000000
        /*0050*/ 	.short	0x0002
        /*0052*/ 	.short	0x0010
        /*0054*/ 	.byte	0x00, 0xf5, 0x21, 0x00


	//----- nvinfo : EIATTR_KPARAM_INFO
	.align		4
.L_17:
        /*0058*/ 	.byte	0x04, 0x17
        /*005a*/ 	.short	(.L_19 - .L_18)
.L_18:
        /*005c*/ 	.word	0x00000000
        /*0060*/ 	.short	0x0001
        /*0062*/ 	.short	0x0008
        /*0064*/ 	.byte	0x00, 0xf5, 0x21, 0x00


	//----- nvinfo : EIATTR_KPARAM_INFO
	.align		4
.L_19:
        /*0068*/ 	.byte	0x04, 0x17
        /*006a*/ 	.short	(.L_21 - .L_20)
.L_20:
        /*006c*/ 	.word	0x00000000
        /*0070*/ 	.short	0x0000
        /*0072*/ 	.short	0x0000
        /*0074*/ 	.byte	0x00, 0xf5, 0x21, 0x00


	//----- nvinfo : EIATTR_SPARSE_MMA_MASK
	.align		4
.L_21:
        /*0078*/ 	.byte	0x03, 0x50
        /*007a*/ 	.short	0x0000


	//----- nvinfo : EIATTR_MAXREG_COUNT
	.align		4
        /*007c*/ 	.byte	0x03, 0x1b
        /*007e*/ 	.short	0x00ff


	//----- nvinfo : EIATTR_MERCURY_ISA_VERSION
	.align		4
        /*0080*/ 	.byte	0x03, 0x5f
        /*0082*/ 	.short	0x0101


	//----- nvinfo : EIATTR_VRC_CTA_INIT_COUNT
	.align		4
        /*0084*/ 	.byte	0x02, 0x4a
	.zero		1
	.zero		1


	//----- nvinfo : EIATTR_EXIT_INSTR_OFFSETS
	.align		4
        /*0088*/ 	.byte	0x04, 0x1c
        /*008a*/ 	.short	(.L_23 - .L_22)


	//   ....[0]....
.L_22:
        /*008c*/ 	.word	0x00000100


	//   ....[1]....
        /*0090*/ 	.word	0x00000c40


	//   ....[2]....
        /*0094*/ 	.word	0x00000f10


	//   ....[3]....
        /*0098*/ 	.word	0x00001080


	//   ....[4]....
        /*009c*/ 	.word	0x00001170


	//   ....[5]....
        /*00a0*/ 	.word	0x000011d0


	//----- nvinfo : EIATTR_CBANK_PARAM_SIZE
	.align		4
.L_23:
        /*00a4*/ 	.byte	0x03, 0x19
        /*00a6*/ 	.short	0x0028


	//----- nvinfo : EIATTR_PARAM_CBANK
	.align		4
        /*00a8*/ 	.byte	0x04, 0x0a
        /*00aa*/ 	.short	(.L_25 - .L_24)
	.align		4
.L_24:
        /*00ac*/ 	.word	index@(.nv.constant0._Z13conv2D_kernelPfS_S_iiii)
        /*00b0*/ 	.short	0x0380
        /*00b2*/ 	.short	0x0028


	//----- nvinfo : EIATTR_SW_WAR
	.align		4
.L_25:
        /*00b4*/ 	.byte	0x04, 0x36
        /*00b6*/ 	.short	(.L_27 - .L_26)
.L_26:
        /*00b8*/ 	.word	0x00000008
.L_27:


//--------------------- .nv.callgraph             --------------------------
	.section	.nv.callgraph,"",@"SHT_CUDA_CALLGRAPH"
	.align	4
	.sectionentsize	8
	.align		4
        /*0000*/ 	.word	0x00000000
	.align		4
        /*0004*/ 	.word	0xffffffff
	.align		4
        /*0008*/ 	.word	0x00000000
	.align		4
        /*000c*/ 	.word	0xfffffffe
	.align		4
        /*0010*/ 	.word	0x00000000
	.align		4
        /*0014*/ 	.word	0xfffffffd
	.align		4
        /*0018*/ 	.word	0x00000000
	.align		4
        /*001c*/ 	.word	0xfffffffc


//--------------------- .text._Z13conv2D_kernelPfS_S_iiii --------------------------
	.section	.text._Z13conv2D_kernelPfS_S_iiii,"ax",@progbits
	.align	128
        .global         _Z13conv2D_kernelPfS_S_iiii
        .type           _Z13conv2D_kernelPfS_S_iiii,@function
        .size           _Z13conv2D_kernelPfS_S_iiii,(.L_x_13 - _Z13conv2D_kernelPfS_S_iiii)
        .other          _Z13conv2D_kernelPfS_S_iiii,@"STO_CUDA_ENTRY STV_DEFAULT"
_Z13conv2D_kernelPfS_S_iiii:
.text._Z13conv2D_kernelPfS_S_iiii:
[----:B------:R-:W-:Y:S01]  /*0000*/  LDC R1, c[0x0][0x37c] ;  /* 0x0000df00ff017b82 */ /* 0x000fe20000000800 */
[----:B------:R-:W0:Y:S07]  /*0010*/  S2R R7, SR_TID.Y ;  /* 0x0000000000077919 */ /* 0x000e2e0000002200 */
[----:B------:R-:W1:Y:S01]  /*0020*/  LDC R6, c[0x0][0x360] ;  /* 0x0000d800ff067b82 */ /* 0x000e620000000800 */
[----:B------:R-:W2:Y:S01]  /*0030*/  LDCU.64 UR6, c[0x0][0x398] ;  /* 0x00007300ff0677ac */ /* 0x000ea20008000a00 */
[----:B------:R-:W1:Y:S06]  /*0040*/  S2R R5, SR_TID.X ;  /* 0x0000000000057919 */ /* 0x000e6c0000002100 */
[----:B------:R-:W0:Y:S08]  /*0050*/  S2UR UR5, SR_CTAID.Y ;  /* 0x00000000000579c3 */ /* 0x000e300000002600 */
[----:B------:R-:W0:Y:S08]  /*0060*/  LDC R0, c[0x0][0x364] ;  /* 0x0000d900ff007b82 */ /* 0x000e300000000800 */
[----:B------:R-:W2:Y:S08]  /*0070*/  LDC.64 R2, c[0x0][0x3a0] ;  /* 0x0000e800ff027b82 */ /* 0x000eb00000000a00 */
[----:B------:R-:W1:Y:S01]  /*0080*/  S2UR UR4, SR_CTAID.X ;  /* 0x00000000000479c3 */ /* 0x000e620000002500 */
[----:B0-----:R-:W-:Y:S01]  /*0090*/  IMAD R0, R0, UR5, R7 ;  /* 0x0000000500007c24 */ /* 0x001fe2000f8e0207 */
[----:B--2---:R-:W-:-:S02]  /*00a0*/  IADD3 R9, PT, PT, -R2, UR7, RZ ;  /* 0x0000000702097c10 */ /* 0x004fc4000fffe1ff */
[----:B------:R-:W-:Y:S02]  /*00b0*/  IADD3 R7, PT, PT, -R2, UR6, RZ ;  /* 0x0000000602077c10 */ /* 0x000fe4000fffe1ff */
[----:B------:R-:W-:Y:S01]  /*00c0*/  ISETP.GT.AND P0, PT, R0, R9, PT ;  /* 0x000000090000720c */ /* 0x000fe20003f04270 */
[----:B-1----:R-:W-:-:S05]  /*00d0*/  IMAD R6, R6, UR4, R5 ;  /* 0x0000000406067c24 */ /* 0x002fca000f8e0205 */
[----:B------:R-:W-:-:S04]  /*00e0*/  ISETP.GT.OR P0, PT, R6, R7, P0 ;  /* 0x000000070600720c */ /* 0x000fc80000704670 */
[----:B------:R-:W-:-:S13]  /*00f0*/  ISETP.LT.OR P0, PT, R3, 0x1, P0 ;  /* 0x000000010300780c */ /* 0x000fda0000701670 */
[----:B------:R-:W-:Y:S05]  /*0100*/  @P0 EXIT ;  /* 0x000000000000094d */ /* 0x000fea0003800000 */
[----:B------:R-:W-:Y:S01]  /*0110*/  ISETP.GE.AND P0, PT, R2, 0x1, PT ;  /* 0x000000010200780c */ /* 0x000fe20003f06270 */
[----:B------:R-:W0:Y:S01]  /*0120*/  LDCU.64 UR12, c[0x0][0x358] ;  /* 0x00006b00ff0c77ac */ /* 0x000e220008000a00 */
[----:B------:R-:W-:Y:S02]  /*0130*/  IADD3 R7, PT, PT, R7, 0x1, RZ ;  /* 0x0000000107077810 */ /* 0x000fe40007ffe0ff */
[----:B------:R-:W-:-:S09]  /*0140*/  IADD3 R9, PT, PT, R9, 0x1, RZ ;  /* 0x0000000109097810 */ /* 0x000fd20007ffe0ff */
[----:B------:R-:W-:Y:S05]  /*0150*/  @!P0 BRA `(.L_x_0) ;  /* 0x0000000800c08947 */ /* 0x000fea0003800000 */
[----:B------:R-:W1:Y:S01]  /*0160*/  LDCU.64 UR8, c[0x0][0x380] ;  /* 0x00007000ff0877ac */ /* 0x000e620008000a00 */
[C---:B------:R-:W-:Y:S02]  /*0170*/  LOP3.LUT R18, R2.reuse, 0xf, RZ, 0xc0, !PT ;  /* 0x0000000f02127812 */ /* 0x040fe400078ec0ff */
[----:B------:R-:W-:Y:S01]  /*0180*/  LOP3.LUT R8, R2, 0x7, RZ, 0xc0, !PT ;  /* 0x0000000702087812 */ /* 0x000fe200078ec0ff */
[----:B------:R-:W2:Y:S01]  /*0190*/  LDCU.64 UR10, c[0x0][0x390] ;  /* 0x00007200ff0a77ac */ /* 0x000ea20008000a00 */
[----:B------:R-:W-:Y:S01]  /*01a0*/  UMOV UR4, URZ ;  /* 0x000000ff00047c82 */ /* 0x000fe20008000000 */
[----:B-1----:R-:W-:Y:S02]  /*01b0*/  UIADD3 UR7, UP0, UPT, UR8, 0x20, URZ ;  /* 0x0000002008077890 */ /* 0x002fe4000ff1e0ff */
[----:B--2---:R-:W-:Y:S02]  /*01c0*/  UIADD3 UR5, UP1, UPT, UR10, 0x20, URZ ;  /* 0x000000200a057890 */ /* 0x004fe4000ff3e0ff */
[----:B------:R-:W-:-:S02]  /*01d0*/  UIADD3.X UR8, UPT, UPT, URZ, UR9, URZ, UP0, !UPT ;  /* 0x00000009ff087290 */ /* 0x000fc400087fe4ff */
[----:B------:R-:W-:-:S12]  /*01e0*/  UIADD3.X UR6, UPT, UPT, URZ, UR11, URZ, UP1, !UPT ;  /* 0x0000000bff067290 */ /* 0x000fd80008ffe4ff */
.L_x_7:
[----:B0-----:R-:W-:Y:S01]  /*01f0*/  HFMA2 R14, -RZ, RZ, 0, 0 ;  /* 0x00000000ff0e7431 */ /* 0x001fe200000001ff */
[----:B------:R-:W-:-:S07]  /*0200*/  MOV R11, RZ ;  /* 0x000000ff000b7202 */ /* 0x000fce0000000f00 */
.L_x_6:
[----:B------:R-:W1:Y:S01]  /*0210*/  LDC R12, c[0x0][0x3a0] ;  /* 0x0000e800ff0c7b82 */ /* 0x000e620000000800 */
[----:B------:R-:W2:Y:S01]  /*0220*/  LDCU UR9, c[0x0][0x39c] ;  /* 0x00007380ff0977ac */ /* 0x000ea20008000800 */
[----:B------:R-:W-:Y:S02]  /*0230*/  IADD3 R13, PT, PT, R6, R11, RZ ;  /* 0x0000000b060d7210 */ /* 0x000fe40007ffe0ff */
[----:B------:R-:W-:-:S03]  /*0240*/  MOV R16, RZ ;  /* 0x000000ff00107202 */ /* 0x000fc60000000f00 */
[----:B--2---:R-:W-:Y:S01]  /*0250*/  IMAD R13, R13, UR9, R0 ;  /* 0x000000090d0d7c24 */ /* 0x004fe2000f8e0200 */
[C---:B-1----:R-:W-:Y:S01]  /*0260*/  ISETP.GE.U32.AND P1, PT, R12.reuse, 0x10, PT ;  /* 0x000000100c00780c */ /* 0x042fe20003f26070 */
[----:B------:R-:W-:Y:S01]  /*0270*/  IMAD R3, R12, UR4, R11 ;  /* 0x000000040c037c24 */ /* 0x000fe2000f8e020b */
[----:B------:R-:W-:-:S03]  /*0280*/  IADD3 R11, PT, PT, R11, 0x1, RZ ;  /* 0x000000010b0b7810 */ /* 0x000fc60007ffe0ff */
[-C--:B------:R-:W-:Y:S01]  /*0290*/  IMAD R10, R3, R12.reuse, RZ ;  /* 0x0000000c030a7224 */ /* 0x080fe200078e02ff */
[----:B------:R-:W-:-:S07]  /*02a0*/  ISETP.NE.AND P0, PT, R11, R12, PT ;  /* 0x0000000c0b00720c */ /* 0x000fce0003f05270 */
[----:B------:R-:W-:Y:S06]  /*02b0*/  @!P1 BRA `(.L_x_1) ;  /* 0x0000000000fc9947 */ /* 0x000fec0003800000 */
[----:B------:R-:W-:Y:S02]  /*02c0*/  LOP3.LUT R16, R12, 0x7ffffff0, RZ, 0xc0, !PT ;  /* 0x7ffffff00c107812 */ /* 0x000fe400078ec0ff */
[----:B------:R-:W-:Y:S02]  /*02d0*/  MOV R15, R10 ;  /* 0x0000000a000f7202 */ /* 0x000fe40000000f00 */
[----:B------:R-:W-:Y:S02]  /*02e0*/  MOV R19, R13 ;  /* 0x0000000d00137202 */ /* 0x000fe40000000f00 */
[----:B------:R-:W-:-:S07]  /*02f0*/  IADD3 R17, PT, PT, -R16, RZ, RZ ;  /* 0x000000ff10117210 */ /* 0x000fce0007ffe1ff */
.L_x_2:
[----:B------:R-:W-:Y:S02]  /*0300*/  MOV R4, UR7 ;  /* 0x0000000700047c02 */ /* 0x000fe40008000f00 */
[----:B------:R-:W-:Y:S02]  /*0310*/  MOV R5, UR8 ;  /* 0x0000000800057c02 */ /* 0x000fe40008000f00 */
[----:B------:R-:W-:Y:S02]  /*0320*/  MOV R2, UR5 ;  /* 0x0000000500027c02 */ /* 0x000fe40008000f00 */
[----:B------:R-:W-:Y:S01]  /*0330*/  MOV R3, UR6 ;  /* 0x0000000600037c02 */ /* 0x000fe20008000f00 */
[----:B------:R-:W-:-:S04]  /*0340*/  IMAD.WIDE R4, R19, 0x4, R4 ;  /* 0x0000000413047825 */ /* 0x000fc800078e0204 */
[----:B------:R-:W-:Y:S01]  /*0350*/  IMAD.WIDE R2, R15, 0x4, R2 ;  /* 0x000000040f027825 */ /* 0x000fe200078e0202 */
[----:B0-----:R-:W2:Y:S04]  /*0360*/  LDG.E R23, desc[UR12][R4.64+-0x20] ;  /* 0xffffe00c04177981 */ /* 0x001ea8000c1e1900 */
[----:B------:R-:W2:Y:S04]  /*0370*/  LDG.E R22, desc[UR12][R2.64+-0x20] ;  /* 0xffffe00c02167981 */ /* 0x000ea8000c1e1900 */
[----:B------:R-:W3:Y:S04]  /*0380*/  LDG.E R25, desc[UR12][R4.64+-0x1c] ;  /* 0xffffe40c04197981 */ /* 0x000ee8000c1e1900 */
[----:B------:R-:W3:Y:S04]  /*0390*/  LDG.E R24, desc[UR12][R2.64+-0x1c] ;  /* 0xffffe40c02187981 */ /* 0x000ee8000c1e1900 */
[----:B------:R-:W4:Y:S04]  /*03a0*/  LDG.E R20, desc[UR12][R4.64+-0x18] ;  /* 0xffffe80c04147981 */ /* 0x000f28000c1e1900 */
[----:B------:R-:W4:Y:S04]  /*03b0*/  LDG.E R21, desc[UR12][R2.64+-0x18] ;  /* 0xffffe80c02157981 */ /* 0x000f28000c1e1900 */
[----:B------:R-:W5:Y:S04]  /*03c0*/  LDG.E R26, desc[UR12][R4.64+0x1c] ;  /* 0x00001c0c041a7981 */ /* 0x000f68000c1e1900 */
[----:B------:R-:W5:Y:S01]  /*03d0*/  LDG.E R28, desc[UR12][R2.64+0x1c] ;  /* 0x00001c0c021c7981 */ /* 0x000f62000c1e1900 */
[----:B--2---:R-:W-:-:S03]  /*03e0*/  FFMA R22, R23, R22, R14 ;  /* 0x0000001617167223 */ /* 0x004fc6000000000e */
[----:B------:R-:W2:Y:S04]  /*03f0*/  LDG.E R23, desc[UR12][R4.64+-0x14] ;  /* 0xffffec0c04177981 */ /* 0x000ea8000c1e1900 */
[----:B------:R-:W2:Y:S01]  /*0400*/  LDG.E R14, desc[UR12][R2.64+-0x14] ;  /* 0xffffec0c020e7981 */ /* 0x000ea2000c1e1900 */
[----:B---3--:R-:W-:-:S03]  /*0410*/  FFMA R27, R25, R24, R22 ;  /* 0x00000018191b7223 */ /* 0x008fc60000000016 */
[----:B------:R-:W3:Y:S04]  /*0420*/  LDG.E R22, desc[UR12][R4.64+-0x10] ;  /* 0xfffff00c04167981 */ /* 0x000ee8000c1e1900 */
[----:B------:R-:W3:Y:S01]  /*0430*/  LDG.E R25, desc[UR12][R2.64+-0x10] ;  /* 0xfffff00c02197981 */ /* 0x000ee2000c1e1900 */
[----:B----4-:R-:W-:-:S03]  /*0440*/  FFMA R24, R20, R21, R27 ;  /* 0x0000001514187223 */ /* 0x010fc6000000001b */
[----:B------:R-:W4:Y:S04]  /*0450*/  LDG.E R20, desc[UR12][R4.64+-0xc] ;  /* 0xfffff40c04147981 */ /* 0x000f28000c1e1900 */
[----:B------:R-:W4:Y:S01]  /*0460*/  LDG.E R21, desc[UR12][R2.64+-0xc] ;  /* 0xfffff40c02157981 */ /* 0x000f22000c1e1900 */
        /* <DEDUP_REMOVED lines=17> */
[----:B------:R-:W4:Y:S04]  /*0580*/  LDG.E R21, desc[UR12][R2.64+0xc] ;  /* 0x00000c0c02157981 */ /* 0x000f28000c1e1900 */
[----:B------:R-:W5:Y:S01]  /*0590*/  LDG.E R27, desc[UR12][R2.64+0x18] ;  /* 0x0000180c021b7981 */ /* 0x000f62000c1e1900 */
[----:B--2---:R-:W-:-:S03]  /*05a0*/  FFMA R24, R23, R24, R20 ;  /* 0x0000001817187223 */ /* 0x004fc60000000014 */
[----:B------:R-:W2:Y:S04]  /*05b0*/  LDG.E R20, desc[UR12][R4.64+0x10] ;  /* 0x0000100c04147981 */ /* 0x000ea8000c1e1900 */
[----:B------:R-:W2:Y:S01]  /*05c0*/  LDG.E R23, desc[UR12][R2.64+0x10] ;  /* 0x0000100c02177981 */ /* 0x000ea2000c1e1900 */
[----:B---3--:R-:W-:-:S03]  /*05d0*/  FFMA R29, R25, R22, R24 ;  /* 0x00000016191d7223 */ /* 0x008fc60000000018 */
[----:B------:R-:W3:Y:S04]  /*05e0*/  LDG.E R24, desc[UR12][R4.64+0x14] ;  /* 0x0000140c04187981 */ /* 0x000ee8000c1e1900 */
[----:B------:R-:W3:Y:S04]  /*05f0*/  LDG.E R25, desc[UR12][R2.64+0x14] ;  /* 0x0000140c02197981 */ /* 0x000ee8000c1e1900 */
[----:B------:R-:W5:Y:S01]  /*0600*/  LDG.E R22, desc[UR12][R4.64+0x18] ;  /* 0x0000180c04167981 */ /* 0x000f62000c1e1900 */
[----:B------:R-:W-:Y:S01]  /*0610*/  IADD3 R17, PT, PT, R17, 0x10, RZ ;  /* 0x0000001011117810 */ /* 0x000fe20007ffe0ff */
[----:B----4-:R-:W-:-:S03]  /*0620*/  FFMA R21, R14, R21, R29 ;  /* 0x000000150e157223 */ /* 0x010fc6000000001d */
[----:B------:R-:W-:Y:S02]  /*0630*/  ISETP.NE.AND P1, PT, R17, RZ, PT ;  /* 0x000000ff1100720c */ /* 0x000fe40003f25270 */
[----:B------:R-:W-:Y:S02]  /*0640*/  IADD3 R19, PT, PT, R19, 0x10, RZ ;  /* 0x0000001013137810 */ /* 0x000fe40007ffe0ff */
[----:B------:R-:W-:Y:S01]  /*0650*/  IADD3 R15, PT, PT, R15, 0x10, RZ ;  /* 0x000000100f0f7810 */ /* 0x000fe20007ffe0ff */
[----:B--2---:R-:W-:-:S04]  /*0660*/  FFMA R21, R20, R23, R21 ;  /* 0x0000001714157223 */ /* 0x004fc80000000015 */
[----:B---3--:R-:W-:-:S04]  /*0670*/  FFMA R21, R24, R25, R21 ;  /* 0x0000001918157223 */ /* 0x008fc80000000015 */
[----:B-----5:R-:W-:-:S04]  /*0680*/  FFMA R21, R22, R27, R21 ;  /* 0x0000001b16157223 */ /* 0x020fc80000000015 */
[----:B------:R-:W-:Y:S01]  /*0690*/  FFMA R14, R26, R28, R21 ;  /* 0x0000001c1a0e7223 */ /* 0x000fe20000000015 */
[----:B------:R-:W-:Y:S06]  /*06a0*/  @P1 BRA `(.L_x_2) ;  /* 0xfffffffc00141947 */ /* 0x000fec000383ffff */
.L_x_1:
[----:B------:R-:W-:-:S13]  /*06b0*/  ISETP.NE.AND P1, PT, R18, RZ, PT ;  /* 0x000000ff1200720c */ /* 0x000fda0003f25270 */
[----:B------:R-:W-:Y:S05]  /*06c0*/  @!P1 BRA `(.L_x_3) ;  /* 0x0000000400389947 */ /* 0x000fea0003800000 */
[----:B------:R-:W-:Y:S02]  /*06d0*/  IADD3 R2, PT, PT, R18, -0x1, RZ ;  /* 0xffffffff12027810 */ /* 0x000fe40007ffe0ff */
[----:B------:R-:W-:Y:S02]  /*06e0*/  ISETP.NE.AND P2, PT, R8, RZ, PT ;  /* 0x000000ff0800720c */ /* 0x000fe40003f45270 */
[----:B------:R-:W-:-:S13]  /*06f0*/  ISETP.GE.U32.AND P1, PT, R2, 0x7, PT ;  /* 0x000000070200780c */ /* 0x000fda0003f26070 */
[----:B------:R-:W-:Y:S05]  /*0700*/  @!P1 BRA `(.L_x_4) ;  /* 0x00000000007c9947 */ /* 0x000fea0003800000 */
[----:B------:R-:W1:Y:S01]  /*0710*/  LDC.64 R2, c[0x0][0x380] ;  /* 0x0000e000ff027b82 */ /* 0x000e620000000a00 */
[-C--:B------:R-:W-:Y:S02]  /*0720*/  IADD3 R15, PT, PT, R13, R16.reuse, RZ ;  /* 0x000000100d0f7210 */ /* 0x080fe40007ffe0ff */
[----:B------:R-:W-:-:S05]  /*0730*/  IADD3 R17, PT, PT, R10, R16, RZ ;  /* 0x000000100a117210 */ /* 0x000fca0007ffe0ff */
[----:B------:R-:W2:Y:S01]  /*0740*/  LDC.64 R4, c[0x0][0x390] ;  /* 0x0000e400ff047b82 */ /* 0x000ea20000000a00 */
[----:B-1----:R-:W-:-:S05]  /*0750*/  IMAD.WIDE R2, R15, 0x4, R2 ;  /* 0x000000040f027825 */ /* 0x002fca00078e0202 */
[----:B0-----:R-:W3:Y:S01]  /*0760*/  LDG.E R19, desc[UR12][R2.64] ;  /* 0x0000000c02137981 */ /* 0x001ee2000c1e1900 */
[----:B--2---:R-:W-:-:S03]  /*0770*/  IMAD.WIDE R4, R17, 0x4, R4 ;  /* 0x0000000411047825 */ /* 0x004fc600078e0204 */
[----:B------:R-:W2:Y:S04]  /*0780*/  LDG.E R24, desc[UR12][R2.64+0x4] ;  /* 0x0000040c02187981 */ /* 0x000ea8000c1e1900 */
[----:B------:R-:W3:Y:S04]  /*0790*/  LDG.E R21, desc[UR12][R4.64] ;  /* 0x0000000c04157981 */ /* 0x000ee8000c1e1900 */
[----:B------:R-:W2:Y:S04]  /*07a0*/  LDG.E R23, desc[UR12][R4.64+0x4] ;  /* 0x0000040c04177981 */ /* 0x000ea8000c1e1900 */
[----:B------:R-:W4:Y:S04]  /*07b0*/  LDG.E R22, desc[UR12][R2.64+0x8] ;  /* 0x0000080c02167981 */ /* 0x000f28000c1e1900 */
[----:B------:R-:W4:Y:S04]  /*07c0*/  LDG.E R15, desc[UR12][R4.64+0x8] ;  /* 0x0000080c040f7981 */ /* 0x000f28000c1e1900 */
[----:B------:R-:W5:Y:S04]  /*07d0*/  LDG.E R17, desc[UR12][R2.64+0xc] ;  /* 0x00000c0c02117981 */ /* 0x000f68000c1e1900 */
[----:B------:R-:W5:Y:S04]  /*07e0*/  LDG.E R20, desc[UR12][R4.64+0xc] ;  /* 0x00000c0c04147981 */ /* 0x000f68000c1e1900 */
[----:B------:R-:W5:Y:S04]  /*07f0*/  LDG.E R26, desc[UR12][R4.64+0x18] ;  /* 0x0000180c041a7981 */ /* 0x000f68000c1e1900 */
[----:B------:R-:W5:Y:S04]  /*0800*/  LDG.E R25, desc[UR12][R2.64+0x1c] ;  /* 0x00001c0c02197981 */ /* 0x000f68000c1e1900 */
[----:B------:R-:W5:Y:S01]  /*0810*/  LDG.E R28, desc[UR12][R4.64+0x1c] ;  /* 0x00001c0c041c7981 */ /* 0x000f62000c1e1900 */
[----:B---3--:R-:W-:-:S03]  /*0820*/  FFMA R21, R19, R21, R14 ;  /* 0x0000001513157223 */ /* 0x008fc6000000000e */
[----:B------:R-:W3:Y:S04]  /*0830*/  LDG.E R14, desc[UR12][R2.64+0x10] ;  /* 0x0000100c020e7981 */ /* 0x000ee8000c1e1900 */
[----:B------:R-:W3:Y:S01]  /*0840*/  LDG.E R19, desc[UR12][R4.64+0x10] ;  /* 0x0000100c04137981 */ /* 0x000ee2000c1e1900 */
[----:B--2---:R-:W-:-:S03]  /*0850*/  FFMA R27, R24, R23, R21 ;  /* 0x00000017181b7223 */ /* 0x004fc60000000015 */
[----:B------:R-:W2:Y:S04]  /*0860*/  LDG.E R23, desc[UR12][R2.64+0x14] ;  /* 0x0000140c02177981 */ /* 0x000ea8000c1e1900 */
[----:B------:R-:W2:Y:S04]  /*0870*/  LDG.E R24, desc[UR12][R4.64+0x14] ;  /* 0x0000140c04187981 */ /* 0x000ea8000c1e1900 */
[----:B------:R-:W2:Y:S01]  /*0880*/  LDG.E R21, desc[UR12][R2.64+0x18] ;  /* 0x0000180c02157981 */ /* 0x000ea2000c1e1900 */
[----:B----4-:R-:W-:-:S04]  /*0890*/  FFMA R22, R22, R15, R27 ;  /* 0x0000000f16167223 */ /* 0x010fc8000000001b */
[----:B-----5:R-:W-:Y:S01]  /*08a0*/  FFMA R17, R17, R20, R22 ;  /* 0x0000001411117223 */ /* 0x020fe20000000016 */
[----:B------:R-:W-:-:S03]  /*08b0*/  IADD3 R16, PT, PT, R16, 0x8, RZ ;  /* 0x0000000810107810 */ /* 0x000fc60007ffe0ff */
[----:B---3--:R-:W-:-:S04]  /*08c0*/  FFMA R14, R14, R19, R17 ;  /* 0x000000130e0e7223 */ /* 0x008fc80000000011 */
[----:B--2---:R-:W-:-:S04]  /*08d0*/  FFMA R14, R23, R24, R14 ;  /* 0x00000018170e7223 */ /* 0x004fc8000000000e */
[----:B------:R-:W-:-:S04]  /*08e0*/  FFMA R14, R21, R26, R14 ;  /* 0x0000001a150e7223 */ /* 0x000fc8000000000e */
[----:B------:R-:W-:-:S07]  /*08f0*/  FFMA R14, R25, R28, R14 ;  /* 0x0000001c190e7223 */ /* 0x000fce000000000e */
.L_x_4:
[----:B------:R-:W-:Y:S05]  /*0900*/  @!P2 BRA `(.L_x_3) ;  /* 0x0000000000a8a947 */ /* 0x000fea0003800000 */
[----:B------:R-:W-:Y:S02]  /*0910*/  IADD3 R2, PT, PT, R8, -0x1, RZ ;  /* 0xffffffff08027810 */ /* 0x000fe40007ffe0ff */
[----:B------:R-:W-:Y:S02]  /*0920*/  LOP3.LUT P2, R12, R12, 0x3, RZ, 0xc0, !PT ;  /* 0x000000030c0c7812 */ /* 0x000fe4000784c0ff */
        /* <DEDUP_REMOVED lines=15> */
[----:B------:R-:W5:Y:S01]  /*0a20*/  LDG.E R23, desc[UR12][R2.64+0xc] ;  /* 0x00000c0c02177981 */ /* 0x000f62000c1e1900 */
[----:B------:R-:W-:Y:S01]  /*0a30*/  IADD3 R16, PT, PT, R16, 0x4, RZ ;  /* 0x0000000410107810 */ /* 0x000fe20007ffe0ff */
[----:B---3--:R-:W-:-:S04]  /*0a40*/  FFMA R15, R15, R17, R14 ;  /* 0x000000110f0f7223 */ /* 0x008fc8000000000e */
[----:B--2---:R-:W-:-:S04]  /*0a50*/  FFMA R15, R20, R19, R15 ;  /* 0x00000013140f7223 */ /* 0x004fc8000000000f */
[----:B----4-:R-:W-:-:S04]  /*0a60*/  FFMA R15, R22, R21, R15 ;  /* 0x00000015160f7223 */ /* 0x010fc8000000000f */
[----:B-----5:R-:W-:-:S07]  /*0a70*/  FFMA R14, R24, R23, R15 ;  /* 0x00000017180e7223 */ /* 0x020fce000000000f */
.L_x_5:
[----:B------:R-:W-:Y:S05]  /*0a80*/  @!P2 BRA `(.L_x_3) ;  /* 0x000000000048a947 */ /* 0x000fea0003800000 */
[----:B------:R-:W1:Y:S01]  /*0a90*/  LDC.64 R4, c[0x0][0x380] ;  /* 0x0000e000ff047b82 */ /* 0x000e620000000a00 */
[-C--:B------:R-:W-:Y:S02]  /*0aa0*/  IADD3 R13, PT, PT, R13, R16.reuse, RZ ;  /* 0x000000100d0d7210 */ /* 0x080fe40007ffe0ff */
[----:B------:R-:W-:-:S05]  /*0ab0*/  IADD3 R15, PT, PT, R10, R16, RZ ;  /* 0x000000100a0f7210 */ /* 0x000fca0007ffe0ff */
[----:B------:R-:W2:Y:S01]  /*0ac0*/  LDC.64 R2, c[0x0][0x390] ;  /* 0x0000e400ff027b82 */ /* 0x000ea20000000a00 */
[----:B-1----:R-:W-:-:S05]  /*0ad0*/  IMAD.WIDE R4, R13, 0x4, R4 ;  /* 0x000000040d047825 */ /* 0x002fca00078e0204 */
[----:B0-----:R-:W3:Y:S01]  /*0ae0*/  LDG.E R13, desc[UR12][R4.64] ;  /* 0x0000000c040d7981 */ /* 0x001ee2000c1e1900 */
[----:B--2---:R-:W-:-:S05]  /*0af0*/  IMAD.WIDE R2, R15, 0x4, R2 ;  /* 0x000000040f027825 */ /* 0x004fca00078e0202 */
[----:B------:R-:W3:Y:S01]  /*0b00*/  LDG.E R10, desc[UR12][R2.64] ;  /* 0x0000000c020a7981 */ /* 0x000ee2000c1e1900 */
[----:B------:R-:W-:Y:S01]  /*0b10*/  ISETP.NE.AND P1, PT, R12, 0x1, PT ;  /* 0x000000010c00780c */ /* 0x000fe20003f25270 */
[----:B---3--:R-:W-:-:S12]  /*0b20*/  FFMA R14, R13, R10, R14 ;  /* 0x0000000a0d0e7223 */ /* 0x008fd8000000000e */
[----:B------:R-:W-:Y:S05]  /*0b30*/  @!P1 BRA `(.L_x_3) ;  /* 0x00000000001c9947 */ /* 0x000fea0003800000 */
[----:B------:R-:W-:Y:S01]  /*0b40*/  ISETP.NE.AND P1, PT, R12, 0x2, PT ;  /* 0x000000020c00780c */ /* 0x000fe20003f25270 */
[----:B------:R-:W2:Y:S04]  /*0b50*/  LDG.E R13, desc[UR12][R4.64+0x4] ;  /* 0x0000040c040d7981 */ /* 0x000ea8000c1e1900 */
[----:B------:R-:W2:Y:S08]  /*0b60*/  LDG.E R10, desc[UR12][R2.64+0x4] ;  /* 0x0000040c020a7981 */ /* 0x000eb0000c1e1900 */
[----:B------:R-:W3:Y:S04]  /*0b70*/  @P1 LDG.E R15, desc[UR12][R4.64+0x8] ;  /* 0x0000080c040f1981 */ /* 0x000ee8000c1e1900 */
[----:B------:R-:W3:Y:S01]  /*0b80*/  @P1 LDG.E R12, desc[UR12][R2.64+0x8] ;  /* 0x0000080c020c1981 */ /* 0x000ee2000c1e1900 */
[----:B--2---:R-:W-:-:S04]  /*0b90*/  FFMA R14, R13, R10, R14 ;  /* 0x0000000a0d0e7223 */ /* 0x004fc8000000000e */
[----:B---3--:R-:W-:-:S07]  /*0ba0*/  @P1 FFMA R14, R15, R12, R14 ;  /* 0x0000000c0f0e1223 */ /* 0x008fce000000000e */
.L_x_3:
[----:B------:R-:W-:Y:S05]  /*0bb0*/  @P0 BRA `(.L_x_6) ;  /* 0xfffffff400940947 */ /* 0x000fea000383ffff */
[----:B------:R-:W1:Y:S01]  /*0bc0*/  LDC R10, c[0x0][0x3a4] ;  /* 0x0000e900ff0a7b82 */ /* 0x000e620000000800 */
[----:B------:R-:W-:Y:S01]  /*0bd0*/  IMAD R4, R7, UR4, R6 ;  /* 0x0000000407047c24 */ /* 0x000fe2000f8e0206 */
[----:B------:R-:W-:-:S03]  /*0be0*/  UIADD3 UR4, UPT, UPT, UR4, 0x1, URZ ;  /* 0x0000000104047890 */ /* 0x000fc6000fffe0ff */
[----:B------:R-:W-:-:S03]  /*0bf0*/  IMAD R5, R9, R4, R0 ;  /* 0x0000000409057224 */ /* 0x000fc600078e0200 */
[----:B------:R-:W2:Y:S01]  /*0c00*/  LDC.64 R2, c[0x0][0x388] ;  /* 0x0000e200ff027b82 */ /* 0x000ea20000000a00 */
[----:B-1----:R-:W-:Y:S01]  /*0c10*/  ISETP.NE.AND P0, PT, R10, UR4, PT ;  /* 0x000000040a007c0c */ /* 0x002fe2000bf05270 */
[----:B--2---:R-:W-:-:S05]  /*0c20*/  IMAD.WIDE R2, R5, 0x4, R2 ;  /* 0x0000000405027825 */ /* 0x004fca00078e0202 */
[----:B0-----:R0:W-:Y:S07]  /*0c30*/  STG.E desc[UR12][R2.64], R14 ;  /* 0x0000000e02007986 */ /* 0x0011ee000c10190c */
[----:B------:R-:W-:Y:S05]  /*0c40*/  @!P0 EXIT ;  /* 0x000000000000894d */ /* 0x000fea0003800000 */
[----:B------:R-:W-:Y:S05]  /*0c50*/  BRA `(.L_x_7) ;  /* 0xfffffff400647947 */ /* 0x000fea000383ffff */
.L_x_0:
[C---:B------:R-:W-:Y:S01]  /*0c60*/  ISETP.GE.U32.AND P0, PT, R3.reuse, 0x8, PT ;  /* 0x000000080300780c */ /* 0x040fe20003f06070 */
[----:B------:R-:W-:Y:S01]  /*0c70*/  HFMA2 R2, -RZ, RZ, 0, 0 ;  /* 0x00000000ff027431 */ /* 0x000fe200000001ff */
[----:B------:R-:W-:-:S04]  /*0c80*/  LOP3.LUT R22, R3, 0x7, RZ, 0xc0, !PT ;  /* 0x0000000703167812 */ /* 0x000fc800078ec0ff */
[----:B------:R-:W-:-:S07]  /*0c90*/  ISETP.NE.AND P1, PT, R22, RZ, PT ;  /* 0x000000ff1600720c */ /* 0x000fce0003f25270 */
[----:B------:R-:W-:Y:S06]  /*0ca0*/  @!P0 BRA `(.L_x_8) ;  /* 0x0000000000988947 */ /* 0x000fec0003800000 */
[----:B------:R-:W1:Y:S01]  /*0cb0*/  LDC.64 R4, c[0x0][0x388] ;  /* 0x0000e200ff047b82 */ /* 0x000e620000000a00 */
[----:B------:R-:W-:Y:S01]  /*0cc0*/  LOP3.LUT R2, R3, 0x7ffffff8, RZ, 0xc0, !PT ;  /* 0x7ffffff803027812 */ /* 0x000fe200078ec0ff */
[----:B------:R-:W-:-:S06]  /*0cd0*/  UMOV UR4, URZ ;  /* 0x000000ff00047c82 */ /* 0x000fcc0008000000 */
.L_x_9:
[----:B------:R-:W-:Y:S01]  /*0ce0*/  IMAD R8, R7, UR4, R6 ;  /* 0x0000000407087c24 */ /* 0x000fe2000f8e0206 */
[----:B------:R-:W-:-:S03]  /*0cf0*/  UIADD3 UR4, UPT, UPT, UR4, 0x8, URZ ;  /* 0x0000000804047890 */ /* 0x000fc6000fffe0ff */
[-CC-:B--2---:R-:W-:Y:S01]  /*0d00*/  IMAD R11, R9, R8.reuse, R0.reuse ;  /* 0x00000008090b7224 */ /* 0x184fe200078e0200 */
[C---:B------:R-:W-:Y:S02]  /*0d10*/  IADD3 R10, PT, PT, R7.reuse, R8, RZ ;  /* 0x00000008070a7210 */ /* 0x040fe40007ffe0ff */
[----:B------:R-:W-:Y:S02]  /*0d20*/  ISETP.NE.AND P0, PT, R2, UR4, PT ;  /* 0x0000000402007c0c */ /* 0x000fe4000bf05270 */
[-C--:B------:R-:W-:Y:S01]  /*0d30*/  IADD3 R12, PT, PT, R7, R10.reuse, RZ ;  /* 0x0000000a070c7210 */ /* 0x080fe20007ffe0ff */
[----:B------:R-:W-:Y:S02]  /*0d40*/  IMAD R13, R9, R10, R0 ;  /* 0x0000000a090d7224 */ /* 0x000fe400078e0200 */
[----:B-1----:R-:W-:Y:S01]  /*0d50*/  IMAD.WIDE R10, R11, 0x4, R4 ;  /* 0x000000040b0a7825 */ /* 0x002fe200078e0204 */
[----:B------:R-:W-:-:S03]  /*0d60*/  IADD3 R16, PT, PT, R7, R12, RZ ;  /* 0x0000000c07107210 */ /* 0x000fc60007ffe0ff */
[--C-:B------:R-:W-:Y:S01]  /*0d70*/  IMAD R15, R9, R12, R0.reuse ;  /* 0x0000000c090f7224 */ /* 0x100fe200078e0200 */
[-C--:B------:R-:W-:Y:S01]  /*0d80*/  IADD3 R8, PT, PT, R7, R16.reuse, RZ ;  /* 0x0000001007087210 */ /* 0x080fe20007ffe0ff */
[----:B------:R-:W-:Y:S01]  /*0d90*/  IMAD R17, R9, R16, R0 ;  /* 0x0000001009117224 */ /* 0x000fe200078e0200 */
[----:B0-----:R0:W-:Y:S01]  /*0da0*/  STG.E desc[UR12][R10.64], RZ ;  /* 0x000000ff0a007986 */ /* 0x0011e2000c10190c */
[----:B------:R-:W-:Y:S01]  /*0db0*/  IMAD.WIDE R12, R13, 0x4, R4 ;  /* 0x000000040d0c7825 */ /* 0x000fe200078e0204 */
[----:B------:R-:W-:-:S03]  /*0dc0*/  IADD3 R18, PT, PT, R7, R8, RZ ;  /* 0x0000000807127210 */ /* 0x000fc60007ffe0ff */
[--C-:B------:R-:W-:Y:S01]  /*0dd0*/  IMAD R19, R9, R8, R0.reuse ;  /* 0x0000000809137224 */ /* 0x100fe200078e0200 */
[-C--:B------:R-:W-:Y:S01]  /*0de0*/  IADD3 R20, PT, PT, R7, R18.reuse, RZ ;  /* 0x0000001207147210 */ /* 0x080fe20007ffe0ff */
[----:B------:R-:W-:Y:S01]  /*0df0*/  IMAD R21, R9, R18, R0 ;  /* 0x0000001209157224 */ /* 0x000fe200078e0200 */
[----:B------:R1:W-:Y:S01]  /*0e00*/  STG.E desc[UR12][R12.64], RZ ;  /* 0x000000ff0c007986 */ /* 0x0003e2000c10190c */
[----:B------:R-:W-:Y:S01]  /*0e10*/  IMAD.WIDE R14, R15, 0x4, R4 ;  /* 0x000000040f0e7825 */ /* 0x000fe200078e0204 */
[----:B------:R-:W-:-:S03]  /*0e20*/  IADD3 R24, PT, PT, R7, R20, RZ ;  /* 0x0000001407187210 */ /* 0x000fc60007ffe0ff */
[----:B------:R-:W-:Y:S01]  /*0e30*/  IMAD R23, R9, R20, R0 ;  /* 0x0000001409177224 */ /* 0x000fe200078e0200 */
[----:B------:R2:W-:Y:S01]  /*0e40*/  STG.E desc[UR12][R14.64], RZ ;  /* 0x000000ff0e007986 */ /* 0x0005e2000c10190c */
[----:B------:R-:W-:-:S04]  /*0e50*/  IMAD.WIDE R16, R17, 0x4, R4 ;  /* 0x0000000411107825 */ /* 0x000fc800078e0204 */
[----:B------:R-:W-:Y:S01]  /*0e60*/  IMAD R25, R9, R24, R0 ;  /* 0x0000001809197224 */ /* 0x000fe200078e0200 */
[----:B------:R2:W-:Y:S01]  /*0e70*/  STG.E desc[UR12][R16.64], RZ ;  /* 0x000000ff10007986 */ /* 0x0005e2000c10190c */
[----:B0-----:R-:W-:-:S04]  /*0e80*/  IMAD.WIDE R10, R19, 0x4, R4 ;  /* 0x00000004130a7825 */ /* 0x001fc800078e0204 */
[--C-:B------:R-:W-:Y:S01]  /*0e90*/  IMAD.WIDE R18, R21, 0x4, R4.reuse ;  /* 0x0000000415127825 */ /* 0x100fe200078e0204 */
[----:B------:R2:W-:Y:S03]  /*0ea0*/  STG.E desc[UR12][R10.64], RZ ;  /* 0x000000ff0a007986 */ /* 0x0005e6000c10190c */
[--C-:B-1----:R-:W-:Y:S01]  /*0eb0*/  IMAD.WIDE R12, R23, 0x4, R4.reuse ;  /* 0x00000004170c7825 */ /* 0x102fe200078e0204 */
[----:B------:R2:W-:Y:S03]  /*0ec0*/  STG.E desc[UR12][R18.64], RZ ;  /* 0x000000ff12007986 */ /* 0x0005e6000c10190c */
[----:B------:R-:W-:Y:S01]  /*0ed0*/  IMAD.WIDE R20, R25, 0x4, R4 ;  /* 0x0000000419147825 */ /* 0x000fe200078e0204 */
[----:B------:R2:W-:Y:S04]  /*0ee0*/  STG.E desc[UR12][R12.64], RZ ;  /* 0x000000ff0c007986 */ /* 0x0005e8000c10190c */
[----:B------:R2:W-:Y:S01]  /*0ef0*/  STG.E desc[UR12][R20.64], RZ ;  /* 0x000000ff14007986 */ /* 0x0005e2000c10190c */
[----:B------:R-:W-:Y:S05]  /*0f00*/  @P0 BRA `(.L_x_9) ;  /* 0xfffffffc00740947 */ /* 0x000fea000383ffff */
.L_x_8:
[----:B0-----:R-:W-:Y:S05]  /*0f10*/  @!P1 EXIT ;  /* 0x000000000000994d */ /* 0x001fea0003800000 */
[----:B------:R-:W-:Y:S02]  /*0f20*/  ISETP.GE.U32.AND P0, PT, R22, 0x4, PT ;  /* 0x000000041600780c */ /* 0x000fe40003f06070 */
[----:B--2---:R-:W-:-:S04]  /*0f30*/  LOP3.LUT R16, R3, 0x3, RZ, 0xc0, !PT ;  /* 0x0000000303107812 */ /* 0x004fc800078ec0ff */
[----:B------:R-:W-:-:S07]  /*0f40*/  ISETP.NE.AND P1, PT, R16, RZ, PT ;  /* 0x000000ff1000720c */ /* 0x000fce0003f25270 */
[----:B------:R-:W-:Y:S06]  /*0f50*/  @!P0 BRA `(.L_x_10) ;  /* 0x0000000000488947 */ /* 0x000fec0003800000 */
[----:B------:R-:W0:Y:S01]  /*0f60*/  LDC.64 R4, c[0x0][0x388] ;  /* 0x0000e200ff047b82 */ /* 0x000e220000000a00 */
[----:B------:R-:W-:Y:S01]  /*0f70*/  IMAD R8, R7, R2, R6 ;  /* 0x0000000207087224 */ /* 0x000fe200078e0206 */
[----:B------:R-:W-:-:S03]  /*0f80*/  IADD3 R2, PT, PT, R2, 0x4, RZ ;  /* 0x0000000402027810 */ /* 0x000fc60007ffe0ff */
[-C--:B------:R-:W-:Y:S01]  /*0f90*/  IMAD R11, R9, R8.reuse, R0 ;  /* 0x00000008090b7224 */ /* 0x080fe200078e0200 */
[----:B------:R-:W-:-:S04]  /*0fa0*/  IADD3 R10, PT, PT, R7, R8, RZ ;  /* 0x00000008070a7210 */ /* 0x000fc80007ffe0ff */
[-C--:B------:R-:W-:Y:S01]  /*0fb0*/  IADD3 R12, PT, PT, R7, R10.reuse, RZ ;  /* 0x0000000a070c7210 */ /* 0x080fe20007ffe0ff */
[----:B------:R-:W-:-:S03]  /*0fc0*/  IMAD R13, R9, R10, R0 ;  /* 0x0000000a090d7224 */ /* 0x000fc600078e0200 */
[-C--:B------:R-:W-:Y:S01]  /*0fd0*/  IADD3 R14, PT, PT, R7, R12.reuse, RZ ;  /* 0x0000000c070e7210 */ /* 0x080fe20007ffe0ff */
[----:B------:R-:W-:-:S04]  /*0fe0*/  IMAD R15, R9, R12, R0 ;  /* 0x0000000c090f7224 */ /* 0x000fc800078e0200 */
[----:B------:R-:W-:Y:S02]  /*0ff0*/  IMAD R17, R9, R14, R0 ;  /* 0x0000000e09117224 */ /* 0x000fe400078e0200 */
[----:B0-----:R-:W-:-:S04]  /*1000*/  IMAD.WIDE R10, R11, 0x4, R4 ;  /* 0x000000040b0a7825 */ /* 0x001fc800078e0204 */
[--C-:B------:R-:W-:Y:S01]  /*1010*/  IMAD.WIDE R12, R13, 0x4, R4.reuse ;  /* 0x000000040d0c7825 */ /* 0x100fe200078e0204 */
[----:B------:R0:W-:Y:S03]  /*1020*/  STG.E desc[UR12][R10.64], RZ ;  /* 0x000000ff0a007986 */ /* 0x0001e6000c10190c */
[--C-:B------:R-:W-:Y:S01]  /*1030*/  IMAD.WIDE R14, R15, 0x4, R4.reuse ;  /* 0x000000040f0e7825 */ /* 0x100fe200078e0204 */
[----:B------:R0:W-:Y:S03]  /*1040*/  STG.E desc[UR12][R12.64], RZ ;  /* 0x000000ff0c007986 */ /* 0x0001e6000c10190c */
[----:B------:R-:W-:Y:S01]  /*1050*/  IMAD.WIDE R4, R17, 0x4, R4 ;  /* 0x0000000411047825 */ /* 0x000fe200078e0204 */
[----:B------:R0:W-:Y:S04]  /*1060*/  STG.E desc[UR12][R14.64], RZ ;  /* 0x000000ff0e007986 */ /* 0x0001e8000c10190c */
[----:B------:R0:W-:Y:S02]  /*1070*/  STG.E desc[UR12][R4.64], RZ ;  /* 0x000000ff04007986 */ /* 0x0001e4000c10190c */
.L_x_10:
[----:B------:R-:W-:Y:S05]  /*1080*/  @!P1 EXIT ;  /* 0x000000000000994d */ /* 0x000fea0003800000 */
[----:B------:R-:W-:Y:S02]  /*1090*/  ISETP.NE.AND P0, PT, R16, 0x1, PT ;  /* 0x000000011000780c */ /* 0x000fe40003f05270 */
[----:B------:R-:W-:-:S04]  /*10a0*/  LOP3.LUT R3, R3, 0x1, RZ, 0xc0, !PT ;  /* 0x0000000103037812 */ /* 0x000fc800078ec0ff */
[----:B------:R-:W-:-:S07]  /*10b0*/  ISETP.NE.U32.AND P1, PT, R3, 0x1, PT ;  /* 0x000000010300780c */ /* 0x000fce0003f25070 */
[----:B------:R-:W-:Y:S06]  /*10c0*/  @!P0 BRA `(.L_x_11) ;  /* 0x0000000000288947 */ /* 0x000fec0003800000 */
[----:B0-----:R-:W0:Y:S01]  /*10d0*/  LDC.64 R4, c[0x0][0x388] ;  /* 0x0000e200ff047b82 */ /* 0x001e220000000a00 */
[----:B------:R-:W-:Y:S01]  /*10e0*/  IMAD R8, R7, R2, R6 ;  /* 0x0000000207087224 */ /* 0x000fe200078e0206 */
[----:B------:R-:W-:-:S03]  /*10f0*/  IADD3 R2, PT, PT, R2, 0x2, RZ ;  /* 0x0000000202027810 */ /* 0x000fc60007ffe0ff */
[-C--:B------:R-:W-:Y:S01]  /*1100*/  IMAD R11, R9, R8.reuse, R0 ;  /* 0x00000008090b7224 */ /* 0x080fe200078e0200 */
[----:B------:R-:W-:-:S05]  /*1110*/  IADD3 R3, PT, PT, R7, R8, RZ ;  /* 0x0000000807037210 */ /* 0x000fca0007ffe0ff */
[----:B------:R-:W-:Y:S02]  /*1120*/  IMAD R3, R9, R3, R0 ;  /* 0x0000000309037224 */ /* 0x000fe400078e0200 */
[----:B0-----:R-:W-:-:S04]  /*1130*/  IMAD.WIDE R10, R11, 0x4, R4 ;  /* 0x000000040b0a7825 */ /* 0x001fc800078e0204 */
[----:B------:R-:W-:Y:S01]  /*1140*/  IMAD.WIDE R4, R3, 0x4, R4 ;  /* 0x0000000403047825 */ /* 0x000fe200078e0204 */
[----:B------:R1:W-:Y:S04]  /*1150*/  STG.E desc[UR12][R10.64], RZ ;  /* 0x000000ff0a007986 */ /* 0x0003e8000c10190c */
[----:B------:R1:W-:Y:S02]  /*1160*/  STG.E desc[UR12][R4.64], RZ ;  /* 0x000000ff04007986 */ /* 0x0003e4000c10190c */
.L_x_11:
[----:B------:R-:W-:Y:S05]  /*1170*/  @P1 EXIT ;  /* 0x000000000000194d */ /* 0x000fea0003800000 */
[----:B01----:R-:W0:Y:S01]  /*1180*/  LDC.64 R4, c[0x0][0x388] ;  /* 0x0000e200ff047b82 */ /* 0x003e220000000a00 */
[----:B------:R-:W-:-:S04]  /*1190*/  IMAD R2, R7, R2, R6 ;  /* 0x0000000207027224 */ /* 0x000fc800078e0206 */
[----:B------:R-:W-:-:S04]  /*11a0*/  IMAD R3, R9, R2, R0 ;  /* 0x0000000209037224 */ /* 0x000fc800078e0200 */
[----:B0-----:R-:W-:-:S05]  /*11b0*/  IMAD.WIDE R2, R3, 0x4, R4 ;  /* 0x0000000403027825 */ /* 0x001fca00078e0204 */
[----:B------:R-:W-:Y:S01]  /*11c0*/  STG.E desc[UR12][R2.64], RZ ;  /* 0x000000ff02007986 */ /* 0x000fe2000c10190c */
[----:B------:R-:W-:Y:S05]  /*11d0*/  EXIT ;  /* 0x000000000000794d */ /* 0x000fea0003800000 */
.L_x_12:
[----:B------:R-:W-:-:S00]  /*11e0*/  BRA `(.L_x_12) ;  /* 0xfffffffc00fc7947 */ /* 0x000fc0000383ffff */
[----:B------:R-:W-:-:S00]  /*11f0*/  NOP ;  /* 0x0000000000007918 */ /* 0x000fc00000000000 */
        /* <DEDUP_REMOVED lines=8> */
.L_x_13:


//--------------------- .nv.shared.reserved.0     --------------------------
	.section	.nv.shared.reserved.0,"aw",@nobits
	.weak		__nv_reservedSMEM_offset_0_alias
	.size		__nv_reservedSMEM_offset_0_alias, 0, 64
	.other		__nv_reservedSMEM_offset_0_alias,@"STO_CUDA_RESERVED_SHARED STV_DEFAULT"
__nv_reservedSMEM_offset_0_alias:
	.zero		0
	.zero		64


//--------------------- .nv.constant0._Z13conv2D_kernelPfS_S_iiii --------------------------
	.section	.nv.constant0._Z13conv2D_kernelPfS_S_iiii,"a",@progbits
	.sectionflags	@""
	.align	4
.nv.constant0._Z13conv2D_kernelPfS_S_iiii:
	.zero		936


//--------------------- SYMBOLS --------------------------

	.type		.nv.reservedSmem.offset0,@object
	.size		.nv.reservedSmem.offset0,0x4
